//
// Generated by NVIDIA NVVM Compiler
//
// Compiler Build ID: CL-36424714
// Cuda compilation tools, release 13.0, V13.0.88
// Based on NVVM 20.0.0
//

.version 9.0
.target sm_100
.address_size 64

	// .globl	_Z6sumAoSP11NaiveStructi

.visible .entry _Z6sumAoSP11NaiveStructi(
	.param .u64 .ptr .align 1 _Z6sumAoSP11NaiveStructi_param_0,
	.param .u32 _Z6sumAoSP11NaiveStructi_param_1
)
{
	.reg .pred 	%p<2>;
	.reg .b32 	%r<6>;
	.reg .b32 	%f<4>;
	.reg .b64 	%rd<5>;

	ld.param.u64 	%rd1, [_Z6sumAoSP11NaiveStructi_param_0];
	ld.param.u32 	%r2, [_Z6sumAoSP11NaiveStructi_param_1];
	mov.u32 	%r3, %ctaid.x;
	mov.u32 	%r4, %ntid.x;
	mov.u32 	%r5, %tid.x;
	mad.lo.s32 	%r1, %r3, %r4, %r5;
	setp.ge.s32 	%p1, %r1, %r2;
	@%p1 bra 	$L__BB0_2;
	cvta.to.global.u64 	%rd2, %rd1;
	mul.wide.s32 	%rd3, %r1, 8;
	add.s64 	%rd4, %rd2, %rd3;
	ld.global.f32 	%f1, [%rd4+4];
	ld.global.f32 	%f2, [%rd4];
	add.f32 	%f3, %f1, %f2;
	st.global.f32 	[%rd4], %f3;
$L__BB0_2:
	ret;

}
	// .globl	_Z6sumSoAPfS_S_i
.visible .entry _Z6sumSoAPfS_S_i(
	.param .u64 .ptr .align 1 _Z6sumSoAPfS_S_i_param_0,
	.param .u64 .ptr .align 1 _Z6sumSoAPfS_S_i_param_1,
	.param .u64 .ptr .align 1 _Z6sumSoAPfS_S_i_param_2,
	.param .u32 _Z6sumSoAPfS_S_i_param_3
)
{
	.reg .pred 	%p<2>;
	.reg .b32 	%r<6>;
	.reg .b32 	%f<4>;
	.reg .b64 	%rd<11>;

	ld.param.u64 	%rd1, [_Z6sumSoAPfS_S_i_param_0];
	ld.param.u64 	%rd2, [_Z6sumSoAPfS_S_i_param_1];
	ld.param.u64 	%rd3, [_Z6sumSoAPfS_S_i_param_2];
	ld.param.u32 	%r2, [_Z6sumSoAPfS_S_i_param_3];
	mov.u32 	%r3, %ctaid.x;
	mov.u32 	%r4, %ntid.x;
	mov.u32 	%r5, %tid.x;
	mad.lo.s32 	%r1, %r3, %r4, %r5;
	setp.ge.s32 	%p1, %r1, %r2;
	@%p1 bra 	$L__BB1_2;
	cvta.to.global.u64 	%rd4, %rd1;
	cvta.to.global.u64 	%rd5, %rd2;
	cvta.to.global.u64 	%rd6, %rd3;
	mul.wide.s32 	%rd7, %r1, 4;
	add.s64 	%rd8, %rd4, %rd7;
	ld.global.f32 	%f1, [%rd8];
	add.s64 	%rd9, %rd5, %rd7;
	ld.global.f32 	%f2, [%rd9];
	add.f32 	%f3, %f1, %f2;
	add.s64 	%rd10, %rd6, %rd7;
	st.global.f32 	[%rd10], %f3;
$L__BB1_2:
	ret;

}


// ===== COMPILED SASS (sm_100) =====

	.target	sm_100

	.elftype	@"ET_EXEC"


//--------------------- .note.nv.tkinfo           --------------------------
	.section	.note.nv.tkinfo,"",@"SHT_NOTE"
	.sectionflags	@"SHF_NOTE_NV_TKINFO"
	.tkinfo
        /*0018*/ 	.word	0x00000002
        /*0030*/ 	.string	""
        /*0030*/ 	.string	"ptxas"
        /*0030*/ 	.string	"Cuda compilation tools, release 13.0, V13.0.88"
        /*0030*/ 	.string	"Build cuda_13.0.r13.0/compiler.36424714_0"
        /*0030*/ 	.string	"-arch sm_100 -m 64 "



//--------------------- .note.nv.cuinfo           --------------------------
	.section	.note.nv.cuinfo,"",@"SHT_NOTE"
	.sectionflags	@"SHF_NOTE_NV_CUINFO"
        /*0018*/ 	.short	0x0002
        /*001a*/ 	.short	0x0064
        /*001c*/ 	.short	0x0082
	.zero		2


//--------------------- .nv.info                  --------------------------
	.section	.nv.info,"",@"SHT_CUDA_INFO"
	.align	4


	//----- nvinfo : EIATTR_REGCOUNT
	.align		4
        /*0000*/ 	.byte	0x04, 0x2f
        /*0002*/ 	.short	(.L_1 - .L_0)
	.align		4
.L_0:
        /*0004*/ 	.word	index@(_Z6sumAoSP11NaiveStructi)
        /*0008*/ 	.word	0x00000008


	//----- nvinfo : EIATTR_FRAME_SIZE
	.align		4
.L_1:
        /*000c*/ 	.byte	0x04, 0x11
        /*000e*/ 	.short	(.L_3 - .L_2)
	.align		4
.L_2:
        /*0010*/ 	.word	index@(_Z6sumAoSP11NaiveStructi)
        /*0014*/ 	.word	0x00000000


	//----- nvinfo : EIATTR_REGCOUNT
	.align		4
.L_3:
        /*0018*/ 	.byte	0x04, 0x2f
        /*001a*/ 	.short	(.L_5 - .L_4)
	.align		4
.L_4:
        /*001c*/ 	.word	index@(_Z6sumSoAPfS_S_i)
        /*0020*/ 	.word	0x0000000c


	//----- nvinfo : EIATTR_FRAME_SIZE
	.align		4
.L_5:
        /*0024*/ 	.byte	0x04, 0x11
        /*0026*/ 	.short	(.L_7 - .L_6)
	.align		4
.L_6:
        /*0028*/ 	.word	index@(_Z6sumSoAPfS_S_i)
        /*002c*/ 	.word	0x00000000


	//----- nvinfo : EIATTR_MIN_STACK_SIZE
	.align		4
.L_7:
        /*0030*/ 	.byte	0x04, 0x12
        /*0032*/ 	.short	(.L_9 - .L_8)
	.align		4
.L_8:
        /*0034*/ 	.word	index@(_Z6sumSoAPfS_S_i)
        /*0038*/ 	.word	0x00000000


	//----- nvinfo : EIATTR_MIN_STACK_SIZE
	.align		4
.L_9:
        /*003c*/ 	.byte	0x04, 0x12
        /*003e*/ 	.short	(.L_11 - .L_10)
	.align		4
.L_10:
        /*0040*/ 	.word	index@(_Z6sumAoSP11NaiveStructi)
        /*0044*/ 	.word	0x00000000
.L_11:


//--------------------- .nv.compat                --------------------------
	.section	.nv.compat,"",@"SHT_CUDA_COMPAT_INFO"
	.align	4
        /*0000*/ 	.byte	0x02, 0x09, 0x00, 0x00, 0x02, 0x02, 0x01, 0x00, 0x02, 0x05, 0x05, 0x00, 0x03, 0x07, 0x01, 0x01
        /*0010*/ 	.byte	0x02, 0x03, 0x00, 0x00, 0x02, 0x06, 0x01, 0x00, 0x04, 0x0b, 0x08, 0x00, 0x09, 0x00, 0x00, 0x00
        /*0020*/ 	.byte	0x00, 0x00, 0x00, 0x00


//--------------------- .nv.info._Z6sumSoAPfS_S_i --------------------------
	.section	.nv.info._Z6sumSoAPfS_S_i,"",@"SHT_CUDA_INFO"
	.sectionflags	@""
	.align	4


	//----- nvinfo : EIATTR_CUDA_API_VERSION
	.align		4
        /*0000*/ 	.byte	0x04, 0x37
        /*0002*/ 	.short	(.L_13 - .L_12)
.L_12:
        /*0004*/ 	.word	0x00000082


	//----- nvinfo : EIATTR_KPARAM_INFO
	.align		4
.L_13:
        /*0008*/ 	.byte	0x04, 0x17
        /*000a*/ 	.short	(.L_15 - .L_14)
.L_14:
        /*000c*/ 	.word	0x00000000
        /*0010*/ 	.short	0x0003
        /*0012*/ 	.short	0x0018
        /*0014*/ 	.byte	0x00, 0xf0, 0x11, 0x00


	//----- nvinfo : EIATTR_KPARAM_INFO
	.align		4
.L_15:
        /*0018*/ 	.byte	0x04, 0x17
        /*001a*/ 	.short	(.L_17 - .L_16)
.L_16:
        /*001c*/ 	.word	0x00000000
        /*0020*/ 	.short	0x0002
        /*0022*/ 	.short	0x0010
        /*0024*/ 	.byte	0x00, 0xf5, 0x21, 0x00


	//----- nvinfo : EIATTR_KPARAM_INFO
	.align		4
.L_17:
        /*0028*/ 	.byte	0x04, 0x17
        /*002a*/ 	.short	(.L_19 - .L_18)
.L_18:
        /*002c*/ 	.word	0x00000000
        /*0030*/ 	.short	0x0001
        /*0032*/ 	.short	0x0008
        /*0034*/ 	.byte	0x00, 0xf5, 0x21, 0x00


	//----- nvinfo : EIATTR_KPARAM_INFO
	.align		4
.L_19:
        /*0038*/ 	.byte	0x04, 0x17
        /*003a*/ 	.short	(.L_21 - .L_20)
.L_20:
        /*003c*/ 	.word	0x00000000
        /*0040*/ 	.short	0x0000
        /*0042*/ 	.short	0x0000
        /*0044*/ 	.byte	0x00, 0xf5, 0x21, 0x00


	//----- nvinfo : EIATTR_SPARSE_MMA_MASK
	.align		4
.L_21:
        /*0048*/ 	.byte	0x03, 0x50
        /*004a*/ 	.short	0x0000


	//----- nvinfo : EIATTR_MAXREG_COUNT
	.align		4
        /*004c*/ 	.byte	0x03, 0x1b
        /*004e*/ 	.short	0x00ff


	//----- nvinfo : EIATTR_MERCURY_ISA_VERSION
	.align		4
        /*0050*/ 	.byte	0x03, 0x5f
        /*0052*/ 	.short	0x0101


	//----- nvinfo : EIATTR_VRC_CTA_INIT_COUNT
	.align		4
        /*0054*/ 	.byte	0x02, 0x4a
	.zero		1
	.zero		1


	//----- nvinfo : EIATTR_EXIT_INSTR_OFFSETS
	.align		4
        /*0058*/ 	.byte	0x04, 0x1c
        /*005a*/ 	.short	(.L_23 - .L_22)


	//   ....[0]....
.L_22:
        /*005c*/ 	.word	0x00000070


	//   ....[1]....
        /*0060*/ 	.word	0x00000130


	//----- nvinfo : EIATTR_CBANK_PARAM_SIZE
	.align		4
.L_23:
        /*0064*/ 	.byte	0x03, 0x19
        /*0066*/ 	.short	0x001c


	//----- nvinfo : EIATTR_PARAM_CBANK
	.align		4
        /*0068*/ 	.byte	0x04, 0x0a
        /*006a*/ 	.short	(.L_25 - .L_24)
	.align		4
.L_24:
        /*006c*/ 	.word	index@(.nv.constant0._Z6sumSoAPfS_S_i)
        /*0070*/ 	.short	0x0380
        /*0072*/ 	.short	0x001c


	//----- nvinfo : EIATTR_SW_WAR
	.align		4
.L_25:
        /*0074*/ 	.byte	0x04, 0x36
        /*0076*/ 	.short	(.L_27 - .L_26)
.L_26:
        /*0078*/ 	.word	0x00000008
.L_27:


//--------------------- .nv.info._Z6sumAoSP11NaiveStructi --------------------------
	.section	.nv.info._Z6sumAoSP11NaiveStructi,"",@"SHT_CUDA_INFO"
	.sectionflags	@""
	.align	4


	//----- nvinfo : EIATTR_CUDA_API_VERSION
	.align		4
        /*0000*/ 	.byte	0x04, 0x37
        /*0002*/ 	.short	(.L_29 - .L_28)
.L_28:
        /*0004*/ 	.word	0x00000082


	//----- nvinfo : EIATTR_KPARAM_INFO
	.align		4
.L_29:
        /*0008*/ 	.byte	0x04, 0x17
        /*000a*/ 	.short	(.L_31 - .L_30)
.L_30:
        /*000c*/ 	.word	0x00000000
        /*0010*/ 	.short	0x0001
        /*0012*/ 	.short	0x0008
        /*0014*/ 	.byte	0x00, 0xf0, 0x11, 0x00


	//----- nvinfo : EIATTR_KPARAM_INFO
	.align		4
.L_31:
        /*0018*/ 	.byte	0x04, 0x17
        /*001a*/ 	.short	(.L_33 - .L_32)
.L_32:
        /*001c*/ 	.word	0x00000000
        /*0020*/ 	.short	0x0000
        /*0022*/ 	.short	0x0000
        /*0024*/ 	.byte	0x00, 0xf5, 0x21, 0x00


	//----- nvinfo : EIATTR_SPARSE_MMA_MASK
	.align		4
.L_33:
        /*0028*/ 	.byte	0x03, 0x50
        /*002a*/ 	.short	0x0000


	//----- nvinfo : EIATTR_MAXREG_COUNT
	.align		4
        /*002c*/ 	.byte	0x03, 0x1b
        /*002e*/ 	.short	0x00ff


	//----- nvinfo : EIATTR_MERCURY_ISA_VERSION
	.align		4
        /*0030*/ 	.byte	0x03, 0x5f
        /*0032*/ 	.short	0x0101


	//----- nvinfo : EIATTR_VRC_CTA_INIT_COUNT
	.align		4
        /*0034*/ 	.byte	0x02, 0x4a
	.zero		1
	.zero		1


	//----- nvinfo : EIATTR_EXIT_INSTR_OFFSETS
	.align		4
        /*0038*/ 	.byte	0x04, 0x1c
        /*003a*/ 	.short	(.L_35 - .L_34)


	//   ....[0]....
.L_34:
        /*003c*/ 	.word	0x00000070


	//   ....[1]....
        /*0040*/ 	.word	0x000000f0


	//----- nvinfo : EIATTR_CBANK_PARAM_SIZE
	.align		4
.L_35:
        /*0044*/ 	.byte	0x03, 0x19
        /*0046*/ 	.short	0x000c


	//----- nvinfo : EIATTR_PARAM_CBANK
	.align		4
        /*0048*/ 	.byte	0x04, 0x0a
        /*004a*/ 	.short	(.L_37 - .L_36)
	.align		4
.L_36:
        /*004c*/ 	.word	index@(.nv.constant0._Z6sumAoSP11NaiveStructi)
        /*0050*/ 	.short	0x0380
        /*0052*/ 	.short	0x000c


	//----- nvinfo : EIATTR_SW_WAR
	.align		4
.L_37:
        /*0054*/ 	.byte	0x04, 0x36
        /*0056*/ 	.short	(.L_39 - .L_38)
.L_38:
        /*0058*/ 	.word	0x00000008
.L_39:


//--------------------- .nv.callgraph             --------------------------
	.section	.nv.callgraph,"",@"SHT_CUDA_CALLGRAPH"
	.align	4
	.sectionentsize	8
	.align		4
        /*0000*/ 	.word	0x00000000
	.align		4
        /*0004*/ 	.word	0xffffffff
	.align		4
        /*0008*/ 	.word	0x00000000
	.align		4
        /*000c*/ 	.word	0xfffffffe
	.align		4
        /*0010*/ 	.word	0x00000000
	.align		4
        /*0014*/ 	.word	0xfffffffd
	.align		4
        /*0018*/ 	.word	0x00000000
	.align		4
        /*001c*/ 	.word	0xfffffffc


//--------------------- .text._Z6sumSoAPfS_S_i    --------------------------
	.section	.text._Z6sumSoAPfS_S_i,"ax",@progbits
	.align	128
        .global         _Z6sumSoAPfS_S_i
        .type           _Z6sumSoAPfS_S_i,@function
        .size           _Z6sumSoAPfS_S_i,(.L_x_2 - _Z6sumSoAPfS_S_i)
        .other          _Z6sumSoAPfS_S_i,@"STO_CUDA_ENTRY STV_DEFAULT"
_Z6sumSoAPfS_S_i:
.text._Z6sumSoAPfS_S_i:
[----:B------:R-:W-:Y:S01]  /*0000*/  LDC R1, c[0x0][0x37c] ;  /* 0x0000df00ff017b82 */ /* 0x000fe20000000800 */
[----:B------:R-:W0:Y:S07]  /*0010*/  S2R R0, SR_TID.X ;  /* 0x0000000000007919 */ /* 0x000e2e0000002100 */
[----:B------:R-:W0:Y:S01]  /*0020*/  S2UR UR4, SR_CTAID.X ;  /* 0x00000000000479c3 */ /* 0x000e220000002500 */
[----:B------:R-:W1:Y:S07]  /*0030*/  LDCU UR5, c[0x0][0x398] ;  /* 0x00007300ff0577ac */ /* 0x000e6e0008000800 */
[----:B------:R-:W0:Y:S02]  /*0040*/  LDC R9, c[0x0][0x360] ;  /* 0x0000d800ff097b82 */ /* 0x000e240000000800 */
[----:B0-----:R-:W-:-:S05]  /*0050*/  IMAD R9, R9, UR4, R0 ;  /* 0x0000000409097c24 */ /* 0x001fca000f8e0200 */
[----:B-1----:R-:W-:-:S13]  /*0060*/  ISETP.GE.AND P0, PT, R9, UR5, PT ;  /* 0x0000000509007c0c */ /* 0x002fda000bf06270 */
[----:B------:R-:W-:Y:S05]  /*0070*/  @P0 EXIT ;  /* 0x000000000000094d */ /* 0x000fea0003800000 */
[----:B------:R-:W0:Y:S01]  /*0080*/  LDC.64 R2, c[0x0][0x380] ;  /* 0x0000e000ff027b82 */ /* 0x000e220000000a00 */
[----:B------:R-:W1:Y:S07]  /*0090*/  LDCU.64 UR4, c[0x0][0x358] ;  /* 0x00006b00ff0477ac */ /* 0x000e6e0008000a00 */
[----:B------:R-:W2:Y:S08]  /*00a0*/  LDC.64 R4, c[0x0][0x388] ;  /* 0x0000e200ff047b82 */ /* 0x000eb00000000a00 */
[----:B------:R-:W3:Y:S01]  /*00b0*/  LDC.64 R6, c[0x0][0x390] ;  /* 0x0000e400ff067b82 */ /* 0x000ee20000000a00 */
[----:B0-----:R-:W-:-:S06]  /*00c0*/  IMAD.WIDE R2, R9, 0x4, R2 ;  /* 0x0000000409027825 */ /* 0x001fcc00078e0202 */
[----:B-1----:R-:W4:Y:S01]  /*00d0*/  LDG.E R2, desc[UR4][R2.64] ;  /* 0x0000000402027981 */ /* 0x002f22000c1e1900 */
[----:B--2---:R-:W-:-:S06]  /*00e0*/  IMAD.WIDE R4, R9, 0x4, R4 ;  /* 0x0000000409047825 */ /* 0x004fcc00078e0204 */
[----:B------:R-:W4:Y:S01]  /*00f0*/  LDG.E R5, desc[UR4][R4.64] ;  /* 0x0000000404057981 */ /* 0x000f22000c1e1900 */
[----:B---3--:R-:W-:-:S04]  /*0100*/  IMAD.WIDE R6, R9, 0x4, R6 ;  /* 0x0000000409067825 */ /* 0x008fc800078e0206 */
[----:B----4-:R-:W-:-:S05]  /*0110*/  FADD R9, R2, R5 ;  /* 0x0000000502097221 */ /* 0x010fca0000000000 */
[----:B------:R-:W-:Y:S01]  /*0120*/  STG.E desc[UR4][R6.64], R9 ;  /* 0x0000000906007986 */ /* 0x000fe2000c101904 */
[----:B------:R-:W-:Y:S05]  /*0130*/  EXIT ;  /* 0x000000000000794d */ /* 0x000fea0003800000 */
.L_x_0:
[----:B------:R-:W-:-:S00]  /*0140*/  BRA `(.L_x_0) ;  /* 0xfffffffc00fc7947 */ /* 0x000fc0000383ffff */
[----:B------:R-:W-:-:S00]  /*0150*/  NOP ;  /* 0x0000000000007918 */ /* 0x000fc00000000000 */
        /* <DEDUP_REMOVED lines=10> */
.L_x_2:


//--------------------- .text._Z6sumAoSP11NaiveStructi --------------------------
	.section	.text._Z6sumAoSP11NaiveStructi,"ax",@progbits
	.align	128
        .global         _Z6sumAoSP11NaiveStructi
        .type           _Z6sumAoSP11NaiveStructi,@function
        .size           _Z6sumAoSP11NaiveStructi,(.L_x_3 - _Z6sumAoSP11NaiveStructi)
        .other          _Z6sumAoSP11NaiveStructi,@"STO_CUDA_ENTRY STV_DEFAULT"
_Z6sumAoSP11NaiveStructi:
.text._Z6sumAoSP11NaiveStructi:
        /* <DEDUP_REMOVED lines=9> */
[----:B------:R-:W1:Y:S01]  /*0090*/  LDCU.64 UR4, c[0x0][0x358] ;  /* 0x00006b00ff0477ac */ /* 0x000e620008000a00 */
[----:B0-----:R-:W-:-:S05]  /*00a0*/  IMAD.WIDE R2, R5, 0x8, R2 ;  /* 0x0000000805027825 */ /* 0x001fca00078e0202 */
[----:B-1----:R-:W2:Y:S04]  /*00b0*/  LDG.E R0, desc[UR4][R2.64+0x4] ;  /* 0x0000040402007981 */ /* 0x002ea8000c1e1900 */
[----:B------:R-:W2:Y:S02]  /*00c0*/  LDG.E R5, desc[UR4][R2.64] ;  /* 0x0000000402057981 */ /* 0x000ea4000c1e1900 */
[----:B--2---:R-:W-:-:S05]  /*00d0*/  FADD R5, R0, R5 ;  /* 0x0000000500057221 */ /* 0x004fca0000000000 */
[----:B------:R-:W-:Y:S01]  /*00e0*/  STG.E desc[UR4][R2.64], R5 ;  /* 0x0000000502007986 */ /* 0x000fe2000c101904 */
[----:B------:R-:W-:Y:S05]  /*00f0*/  EXIT ;  /* 0x000000000000794d */ /* 0x000fea0003800000 */
.L_x_1:
        /* <DEDUP_REMOVED lines=16> */
.L_x_3:


//--------------------- .nv.shared.reserved.0     --------------------------
	.section	.nv.shared.reserved.0,"aw",@nobits
	.weak		__nv_reservedSMEM_offset_0_alias
	.size		__nv_reservedSMEM_offset_0_alias, 0, 64
	.other		__nv_reservedSMEM_offset_0_alias,@"STO_CUDA_RESERVED_SHARED STV_DEFAULT"
__nv_reservedSMEM_offset_0_alias:
	.zero		0
	.zero		64


//--------------------- .nv.constant0._Z6sumSoAPfS_S_i --------------------------
	.section	.nv.constant0._Z6sumSoAPfS_S_i,"a",@progbits
	.sectionflags	@""
	.align	4
.nv.constant0._Z6sumSoAPfS_S_i:
	.zero		924


//--------------------- .nv.constant0._Z6sumAoSP11NaiveStructi --------------------------
	.section	.nv.constant0._Z6sumAoSP11NaiveStructi,"a",@progbits
	.sectionflags	@""
	.align	4
.nv.constant0._Z6sumAoSP11NaiveStructi:
	.zero		908


//--------------------- SYMBOLS --------------------------

	.type		.nv.reservedSmem.offset0,@object
	.size		.nv.reservedSmem.offset0,0x4
